//
// Generated by NVIDIA NVVM Compiler
//
// Compiler Build ID: CL-36424714
// Cuda compilation tools, release 13.0, V13.0.88
// Based on NVVM 20.0.0
//

.version 9.0
.target sm_100
.address_size 64

	// .globl	_Z7calculoPdS_dddi

.visible .entry _Z7calculoPdS_dddi(
	.param .u64 .ptr .align 1 _Z7calculoPdS_dddi_param_0,
	.param .u64 .ptr .align 1 _Z7calculoPdS_dddi_param_1,
	.param .f64 _Z7calculoPdS_dddi_param_2,
	.param .f64 _Z7calculoPdS_dddi_param_3,
	.param .f64 _Z7calculoPdS_dddi_param_4,
	.param .u32 _Z7calculoPdS_dddi_param_5
)
{
	.reg .pred 	%p<4>;
	.reg .b32 	%r<9>;
	.reg .b64 	%rd<10>;
	.reg .b64 	%fd<14>;

	ld.param.u64 	%rd2, [_Z7calculoPdS_dddi_param_0];
	ld.param.u64 	%rd3, [_Z7calculoPdS_dddi_param_1];
	ld.param.f64 	%fd1, [_Z7calculoPdS_dddi_param_2];
	ld.param.f64 	%fd2, [_Z7calculoPdS_dddi_param_3];
	ld.param.f64 	%fd3, [_Z7calculoPdS_dddi_param_4];
	ld.param.u32 	%r1, [_Z7calculoPdS_dddi_param_5];
	mov.u32 	%r3, %ntid.x;
	mov.u32 	%r4, %ctaid.x;
	mov.u32 	%r5, %tid.x;
	mad.lo.s32 	%r6, %r3, %r4, %r5;
	cvt.u64.u32 	%rd1, %r6;
	setp.eq.s32 	%p1, %r6, 0;
	add.s32 	%r8, %r1, -1;
	cvt.s64.s32 	%rd4, %r8;
	setp.ge.s64 	%p2, %rd1, %rd4;
	or.pred  	%p3, %p1, %p2;
	@%p3 bra 	$L__BB0_2;
	cvta.to.global.u64 	%rd5, %rd3;
	cvta.to.global.u64 	%rd6, %rd2;
	shl.b64 	%rd7, %rd1, 3;
	add.s64 	%rd8, %rd5, %rd7;
	ld.global.f64 	%fd4, [%rd8];
	mul.f64 	%fd5, %fd1, %fd2;
	mul.f64 	%fd6, %fd3, %fd3;
	div.rn.f64 	%fd7, %fd5, %fd6;
	ld.global.f64 	%fd8, [%rd8+-8];
	add.f64 	%fd9, %fd4, %fd4;
	sub.f64 	%fd10, %fd8, %fd9;
	ld.global.f64 	%fd11, [%rd8+8];
	add.f64 	%fd12, %fd11, %fd10;
	fma.rn.f64 	%fd13, %fd7, %fd12, %fd4;
	add.s64 	%rd9, %rd6, %rd7;
	st.global.f64 	[%rd9], %fd13;
$L__BB0_2:
	ret;

}
	// .globl	_Z8contornoPdi
.visible .entry _Z8contornoPdi(
	.param .u64 .ptr .align 1 _Z8contornoPdi_param_0,
	.param .u32 _Z8contornoPdi_param_1
)
{
	.reg .pred 	%p<2>;
	.reg .b32 	%r<6>;
	.reg .b64 	%rd<6>;

	ld.param.u64 	%rd1, [_Z8contornoPdi_param_0];
	ld.param.u32 	%r1, [_Z8contornoPdi_param_1];
	mov.u32 	%r2, %ntid.x;
	mov.u32 	%r3, %ctaid.x;
	mov.u32 	%r4, %tid.x;
	mad.lo.s32 	%r5, %r2, %r3, %r4;
	setp.ne.s32 	%p1, %r5, 1;
	@%p1 bra 	$L__BB1_2;
	cvta.to.global.u64 	%rd2, %rd1;
	mul.wide.s32 	%rd3, %r1, 8;
	add.s64 	%rd4, %rd2, %rd3;
	mov.b64 	%rd5, 0;
	st.global.u64 	[%rd4], %rd5;
	st.global.u64 	[%rd2], %rd5;
$L__BB1_2:
	ret;

}


// ===== COMPILED SASS (sm_100) =====

	.target	sm_100

	.elftype	@"ET_EXEC"


//--------------------- .note.nv.tkinfo           --------------------------
	.section	.note.nv.tkinfo,"",@"SHT_NOTE"
	.sectionflags	@"SHF_NOTE_NV_TKINFO"
	.tkinfo
        /*0018*/ 	.word	0x00000002
        /*0030*/ 	.string	""
        /*0030*/ 	.string	"ptxas"
        /*0030*/ 	.string	"Cuda compilation tools, release 13.0, V13.0.88"
        /*0030*/ 	.string	"Build cuda_13.0.r13.0/compiler.36424714_0"
        /*0030*/ 	.string	"-arch sm_100 -m 64 "



//--------------------- .note.nv.cuinfo           --------------------------
	.section	.note.nv.cuinfo,"",@"SHT_NOTE"
	.sectionflags	@"SHF_NOTE_NV_CUINFO"
        /*0018*/ 	.short	0x0002
        /*001a*/ 	.short	0x0064
        /*001c*/ 	.short	0x0082
	.zero		2


//--------------------- .nv.info                  --------------------------
	.section	.nv.info,"",@"SHT_CUDA_INFO"
	.align	4


	//----- nvinfo : EIATTR_REGCOUNT
	.align		4
        /*0000*/ 	.byte	0x04, 0x2f
        /*0002*/ 	.short	(.L_1 - .L_0)
	.align		4
.L_0:
        /*0004*/ 	.word	index@(_Z7calculoPdS_dddi)
        /*0008*/ 	.word	0x0000001d


	//----- nvinfo : EIATTR_FRAME_SIZE
	.align		4
.L_1:
        /*000c*/ 	.byte	0x04, 0x11
        /*000e*/ 	.short	(.L_3 - .L_2)
	.align		4
.L_2:
        /*0010*/ 	.word	index@($__internal_0_$__cuda_sm20_div_rn_f64_full)
        /*0014*/ 	.word	0x00000000


	//----- nvinfo : EIATTR_FRAME_SIZE
	.align		4
.L_3:
        /*0018*/ 	.byte	0x04, 0x11
        /*001a*/ 	.short	(.L_5 - .L_4)
	.align		4
.L_4:
        /*001c*/ 	.word	index@(_Z7calculoPdS_dddi)
        /*0020*/ 	.word	0x00000000


	//----- nvinfo : EIATTR_REGCOUNT
	.align		4
.L_5:
        /*0024*/ 	.byte	0x04, 0x2f
        /*0026*/ 	.short	(.L_7 - .L_6)
	.align		4
.L_6:
        /*0028*/ 	.word	index@(_Z8contornoPdi)
        /*002c*/ 	.word	0x0000000a


	//----- nvinfo : EIATTR_FRAME_SIZE
	.align		4
.L_7:
        /*0030*/ 	.byte	0x04, 0x11
        /*0032*/ 	.short	(.L_9 - .L_8)
	.align		4
.L_8:
        /*0034*/ 	.word	index@(_Z8contornoPdi)
        /*0038*/ 	.word	0x00000000


	//----- nvinfo : EIATTR_MIN_STACK_SIZE
	.align		4
.L_9:
        /*003c*/ 	.byte	0x04, 0x12
        /*003e*/ 	.short	(.L_11 - .L_10)
	.align		4
.L_10:
        /*0040*/ 	.word	index@(_Z8contornoPdi)
        /*0044*/ 	.word	0x00000000


	//----- nvinfo : EIATTR_MIN_STACK_SIZE
	.align		4
.L_11:
        /*0048*/ 	.byte	0x04, 0x12
        /*004a*/ 	.short	(.L_13 - .L_12)
	.align		4
.L_12:
        /*004c*/ 	.word	index@(_Z7calculoPdS_dddi)
        /*0050*/ 	.word	0x00000000
.L_13:


//--------------------- .nv.compat                --------------------------
	.section	.nv.compat,"",@"SHT_CUDA_COMPAT_INFO"
	.align	4
        /*0000*/ 	.byte	0x02, 0x09, 0x00, 0x00, 0x02, 0x02, 0x01, 0x00, 0x02, 0x05, 0x05, 0x00, 0x03, 0x07, 0x01, 0x01
        /*0010*/ 	.byte	0x02, 0x03, 0x00, 0x00, 0x02, 0x06, 0x01, 0x00, 0x04, 0x0b, 0x08, 0x00, 0x01, 0x00, 0x00, 0x00
        /*0020*/ 	.byte	0x00, 0x00, 0x00, 0x00


//--------------------- .nv.info._Z8contornoPdi   --------------------------
	.section	.nv.info._Z8contornoPdi,"",@"SHT_CUDA_INFO"
	.sectionflags	@""
	.align	4


	//----- nvinfo : EIATTR_CUDA_API_VERSION
	.align		4
        /*0000*/ 	.byte	0x04, 0x37
        /*0002*/ 	.short	(.L_15 - .L_14)
.L_14:
        /*0004*/ 	.word	0x00000082


	//----- nvinfo : EIATTR_KPARAM_INFO
	.align		4
.L_15:
        /*0008*/ 	.byte	0x04, 0x17
        /*000a*/ 	.short	(.L_17 - .L_16)
.L_16:
        /*000c*/ 	.word	0x00000000
        /*0010*/ 	.short	0x0001
        /*0012*/ 	.short	0x0008
        /*0014*/ 	.byte	0x00, 0xf0, 0x11, 0x00


	//----- nvinfo : EIATTR_KPARAM_INFO
	.align		4
.L_17:
        /*0018*/ 	.byte	0x04, 0x17
        /*001a*/ 	.short	(.L_19 - .L_18)
.L_18:
        /*001c*/ 	.word	0x00000000
        /*0020*/ 	.short	0x0000
        /*0022*/ 	.short	0x0000
        /*0024*/ 	.byte	0x00, 0xf5, 0x21, 0x00


	//----- nvinfo : EIATTR_SPARSE_MMA_MASK
	.align		4
.L_19:
        /*0028*/ 	.byte	0x03, 0x50
        /*002a*/ 	.short	0x0000


	//----- nvinfo : EIATTR_MAXREG_COUNT
	.align		4
        /*002c*/ 	.byte	0x03, 0x1b
        /*002e*/ 	.short	0x00ff


	//----- nvinfo : EIATTR_MERCURY_ISA_VERSION
	.align		4
        /*0030*/ 	.byte	0x03, 0x5f
        /*0032*/ 	.short	0x0101


	//----- nvinfo : EIATTR_VRC_CTA_INIT_COUNT
	.align		4
        /*0034*/ 	.byte	0x02, 0x4a
	.zero		1
	.zero		1


	//----- nvinfo : EIATTR_EXIT_INSTR_OFFSETS
	.align		4
        /*0038*/ 	.byte	0x04, 0x1c
        /*003a*/ 	.short	(.L_21 - .L_20)


	//   ....[0]....
.L_20:
        /*003c*/ 	.word	0x00000060


	//   ....[1]....
        /*0040*/ 	.word	0x000000e0


	//----- nvinfo : EIATTR_CBANK_PARAM_SIZE
	.align		4
.L_21:
        /*0044*/ 	.byte	0x03, 0x19
        /*0046*/ 	.short	0x000c


	//----- nvinfo : EIATTR_PARAM_CBANK
	.align		4
        /*0048*/ 	.byte	0x04, 0x0a
        /*004a*/ 	.short	(.L_23 - .L_22)
	.align		4
.L_22:
        /*004c*/ 	.word	index@(.nv.constant0._Z8contornoPdi)
        /*0050*/ 	.short	0x0380
        /*0052*/ 	.short	0x000c


	//----- nvinfo : EIATTR_SW_WAR
	.align		4
.L_23:
        /*0054*/ 	.byte	0x04, 0x36
        /*0056*/ 	.short	(.L_25 - .L_24)
.L_24:
        /*0058*/ 	.word	0x00000008
.L_25:


//--------------------- .nv.info._Z7calculoPdS_dddi --------------------------
	.section	.nv.info._Z7calculoPdS_dddi,"",@"SHT_CUDA_INFO"
	.sectionflags	@""
	.align	4


	//----- nvinfo : EIATTR_CUDA_API_VERSION
	.align		4
        /*0000*/ 	.byte	0x04, 0x37
        /*0002*/ 	.short	(.L_27 - .L_26)
.L_26:
        /*0004*/ 	.word	0x00000082


	//----- nvinfo : EIATTR_KPARAM_INFO
	.align		4
.L_27:
        /*0008*/ 	.byte	0x04, 0x17
        /*000a*/ 	.short	(.L_29 - .L_28)
.L_28:
        /*000c*/ 	.word	0x00000000
        /*0010*/ 	.short	0x0005
        /*0012*/ 	.short	0x0028
        /*0014*/ 	.byte	0x00, 0xf0, 0x11, 0x00


	//----- nvinfo : EIATTR_KPARAM_INFO
	.align		4
.L_29:
        /*0018*/ 	.byte	0x04, 0x17
        /*001a*/ 	.short	(.L_31 - .L_30)
.L_30:
        /*001c*/ 	.word	0x00000000
        /*0020*/ 	.short	0x0004
        /*0022*/ 	.short	0x0020
        /*0024*/ 	.byte	0x00, 0xf0, 0x21, 0x00


	//----- nvinfo : EIATTR_KPARAM_INFO
	.align		4
.L_31:
        /*0028*/ 	.byte	0x04, 0x17
        /*002a*/ 	.short	(.L_33 - .L_32)
.L_32:
        /*002c*/ 	.word	0x00000000
        /*0030*/ 	.short	0x0003
        /*0032*/ 	.short	0x0018
        /*0034*/ 	.byte	0x00, 0xf0, 0x21, 0x00


	//----- nvinfo : EIATTR_KPARAM_INFO
	.align		4
.L_33:
        /*0038*/ 	.byte	0x04, 0x17
        /*003a*/ 	.short	(.L_35 - .L_34)
.L_34:
        /*003c*/ 	.word	0x00000000
        /*0040*/ 	.short	0x0002
        /*0042*/ 	.short	0x0010
        /*0044*/ 	.byte	0x00, 0xf0, 0x21, 0x00


	//----- nvinfo : EIATTR_KPARAM_INFO
	.align		4
.L_35:
        /*0048*/ 	.byte	0x04, 0x17
        /*004a*/ 	.short	(.L_37 - .L_36)
.L_36:
        /*004c*/ 	.word	0x00000000
        /*0050*/ 	.short	0x0001
        /*0052*/ 	.short	0x0008
        /*0054*/ 	.byte	0x00, 0xf5, 0x21, 0x00


	//----- nvinfo : EIATTR_KPARAM_INFO
	.align		4
.L_37:
        /*0058*/ 	.byte	0x04, 0x17
        /*005a*/ 	.short	(.L_39 - .L_38)
.L_38:
        /*005c*/ 	.word	0x00000000
        /*0060*/ 	.short	0x0000
        /*0062*/ 	.short	0x0000
        /*0064*/ 	.byte	0x00, 0xf5, 0x21, 0x00


	//----- nvinfo : EIATTR_SPARSE_MMA_MASK
	.align		4
.L_39:
        /*0068*/ 	.byte	0x03, 0x50
        /*006a*/ 	.short	0x0000


	//----- nvinfo : EIATTR_MAXREG_COUNT
	.align		4
        /*006c*/ 	.byte	0x03, 0x1b
        /*006e*/ 	.short	0x00ff


	//----- nvinfo : EIATTR_MERCURY_ISA_VERSION
	.align		4
        /*0070*/ 	.byte	0x03, 0x5f
        /*0072*/ 	.short	0x0101


	//----- nvinfo : EIATTR_VRC_CTA_INIT_COUNT
	.align		4
        /*0074*/ 	.byte	0x02, 0x4a
	.zero		1
	.zero		1


	//----- nvinfo : EIATTR_EXIT_INSTR_OFFSETS
	.align		4
        /*0078*/ 	.byte	0x04, 0x1c
        /*007a*/ 	.short	(.L_41 - .L_40)


	//   ....[0]....
.L_40:
        /*007c*/ 	.word	0x000000b0


	//   ....[1]....
        /*0080*/ 	.word	0x00000320


	//----- nvinfo : EIATTR_CRS_STACK_SIZE
	.align		4
.L_41:
        /*0084*/ 	.byte	0x04, 0x1e
        /*0086*/ 	.short	(.L_43 - .L_42)
.L_42:
        /*0088*/ 	.word	0x00000000


	//----- nvinfo : EIATTR_CBANK_PARAM_SIZE
	.align		4
.L_43:
        /*008c*/ 	.byte	0x03, 0x19
        /*008e*/ 	.short	0x002c


	//----- nvinfo : EIATTR_PARAM_CBANK
	.align		4
        /*0090*/ 	.byte	0x04, 0x0a
        /*0092*/ 	.short	(.L_45 - .L_44)
	.align		4
.L_44:
        /*0094*/ 	.word	index@(.nv.constant0._Z7calculoPdS_dddi)
        /*0098*/ 	.short	0x0380
        /*009a*/ 	.short	0x002c


	//----- nvinfo : EIATTR_SW_WAR
	.align		4
.L_45:
        /*009c*/ 	.byte	0x04, 0x36
        /*009e*/ 	.short	(.L_47 - .L_46)
.L_46:
        /*00a0*/ 	.word	0x00000008
.L_47:


//--------------------- .nv.callgraph             --------------------------
	.section	.nv.callgraph,"",@"SHT_CUDA_CALLGRAPH"
	.align	4
	.sectionentsize	8
	.align		4
        /*0000*/ 	.word	0x00000000
	.align		4
        /*0004*/ 	.word	0xffffffff
	.align		4
        /*0008*/ 	.word	0x00000000
	.align		4
        /*000c*/ 	.word	0xfffffffe
	.align		4
        /*0010*/ 	.word	0x00000000
	.align		4
        /*0014*/ 	.word	0xfffffffd
	.align		4
        /*0018*/ 	.word	0x00000000
	.align		4
        /*001c*/ 	.word	0xfffffffc


//--------------------- .text._Z8contornoPdi      --------------------------
	.section	.text._Z8contornoPdi,"ax",@progbits
	.align	128
        .global         _Z8contornoPdi
        .type           _Z8contornoPdi,@function
        .size           _Z8contornoPdi,(.L_x_9 - _Z8contornoPdi)
        .other          _Z8contornoPdi,@"STO_CUDA_ENTRY STV_DEFAULT"
_Z8contornoPdi:
.text._Z8contornoPdi:
[----:B------:R-:W-:Y:S01]  /*0000*/  LDC R1, c[0x0][0x37c] ;  /* 0x0000df00ff017b82 */ /* 0x000fe20000000800 */
[----:B------:R-:W0:Y:S01]  /*0010*/  S2R R0, SR_CTAID.X ;  /* 0x0000000000007919 */ /* 0x000e220000002500 */
[----:B------:R-:W0:Y:S01]  /*0020*/  LDCU UR4, c[0x0][0x360] ;  /* 0x00006c00ff0477ac */ /* 0x000e220008000800 */
[----:B------:R-:W0:Y:S02]  /*0030*/  S2R R3, SR_TID.X ;  /* 0x0000000000037919 */ /* 0x000e240000002100 */
[----:B0-----:R-:W-:-:S05]  /*0040*/  IMAD R0, R0, UR4, R3 ;  /* 0x0000000400007c24 */ /* 0x001fca000f8e0203 */
[----:B------:R-:W-:-:S13]  /*0050*/  ISETP.NE.AND P0, PT, R0, 0x1, PT ;  /* 0x000000010000780c */ /* 0x000fda0003f05270 */
[----:B------:R-:W-:Y:S05]  /*0060*/  @P0 EXIT ;  /* 0x000000000000094d */ /* 0x000fea0003800000 */
[----:B------:R-:W0:Y:S01]  /*0070*/  LDC R5, c[0x0][0x388] ;  /* 0x0000e200ff057b82 */ /* 0x000e220000000800 */
[----:B------:R-:W1:Y:S07]  /*0080*/  LDCU.64 UR4, c[0x0][0x358] ;  /* 0x00006b00ff0477ac */ /* 0x000e6e0008000a00 */
[----:B------:R-:W0:Y:S08]  /*0090*/  LDC.64 R2, c[0x0][0x380] ;  /* 0x0000e000ff027b82 */ /* 0x000e300000000a00 */
[----:B------:R-:W2:Y:S01]  /*00a0*/  LDC.64 R6, c[0x0][0x380] ;  /* 0x0000e000ff067b82 */ /* 0x000ea20000000a00 */
[----:B0-----:R-:W-:-:S05]  /*00b0*/  IMAD.WIDE R2, R5, 0x8, R2 ;  /* 0x0000000805027825 */ /* 0x001fca00078e0202 */
[----:B-1----:R-:W-:Y:S04]  /*00c0*/  STG.E.64 desc[UR4][R2.64], RZ ;  /* 0x000000ff02007986 */ /* 0x002fe8000c101b04 */
[----:B--2---:R-:W-:Y:S01]  /*00d0*/  STG.E.64 desc[UR4][R6.64], RZ ;  /* 0x000000ff06007986 */ /* 0x004fe2000c101b04 */
[----:B------:R-:W-:Y:S05]  /*00e0*/  EXIT ;  /* 0x000000000000794d */ /* 0x000fea0003800000 */
.L_x_0:
[----:B------:R-:W-:-:S00]  /*00f0*/  BRA `(.L_x_0) ;  /* 0xfffffffc00fc7947 */ /* 0x000fc0000383ffff */
[----:B------:R-:W-:-:S00]  /*0100*/  NOP ;  /* 0x0000000000007918 */ /* 0x000fc00000000000 */
[----:B------:R-:W-:-:S00]  /*0110*/  NOP ;  /* 0x0000000000007918 */ /* 0x000fc00000000000 */
[----:B------:R-:W-:-:S00]  /*0120*/  NOP ;  /* 0x0000000000007918 */ /* 0x000fc00000000000 */
[----:B------:R-:W-:-:S00]  /*0130*/  NOP ;  /* 0x0000000000007918 */ /* 0x000fc00000000000 */
[----:B------:R-:W-:-:S00]  /*0140*/  NOP ;  /* 0x0000000000007918 */ /* 0x000fc00000000000 */
[----:B------:R-:W-:-:S00]  /*0150*/  NOP ;  /* 0x0000000000007918 */ /* 0x000fc00000000000 */
[----:B------:R-:W-:-:S00]  /*0160*/  NOP ;  /* 0x0000000000007918 */ /* 0x000fc00000000000 */
[----:B------:R-:W-:-:S00]  /*0170*/  NOP ;  /* 0x0000000000007918 */ /* 0x000fc00000000000 */
.L_x_9:


//--------------------- .text._Z7calculoPdS_dddi  --------------------------
	.section	.text._Z7calculoPdS_dddi,"ax",@progbits
	.align	128
        .global         _Z7calculoPdS_dddi
        .type           _Z7calculoPdS_dddi,@function
        .size           _Z7calculoPdS_dddi,(.L_x_8 - _Z7calculoPdS_dddi)
        .other          _Z7calculoPdS_dddi,@"STO_CUDA_ENTRY STV_DEFAULT"
_Z7calculoPdS_dddi:
.text._Z7calculoPdS_dddi:
[----:B------:R-:W-:Y:S01]  /*0000*/  LDC R1, c[0x0][0x37c] ;  /* 0x0000df00ff017b82 */ /* 0x000fe20000000800 */
[----:B------:R-:W0:Y:S01]  /*0010*/  S2R R0, SR_CTAID.X ;  /* 0x0000000000007919 */ /* 0x000e220000002500 */
[----:B------:R-:W1:Y:S01]  /*0020*/  LDCU UR4, c[0x0][0x3a8] ;  /* 0x00007500ff0477ac */ /* 0x000e620008000800 */
[----:B------:R-:W0:Y:S01]  /*0030*/  S2R R3, SR_TID.X ;  /* 0x0000000000037919 */ /* 0x000e220000002100 */
[----:B------:R-:W0:Y:S01]  /*0040*/  LDCU UR5, c[0x0][0x360] ;  /* 0x00006c00ff0577ac */ /* 0x000e220008000800 */
[----:B-1----:R-:W-:Y:S01]  /*0050*/  UIADD3 UR4, UPT, UPT, UR4, -0x1, URZ ;  /* 0xffffffff04047890 */ /* 0x002fe2000fffe0ff */
[----:B0-----:R-:W-:-:S03]  /*0060*/  IMAD R0, R0, UR5, R3 ;  /* 0x0000000500007c24 */ /* 0x001fc6000f8e0203 */
[----:B------:R-:W-:Y:S02]  /*0070*/  USHF.R.S32.HI UR5, URZ, 0x1f, UR4 ;  /* 0x0000001fff057899 */ /* 0x000fe40008011404 */
[----:B------:R-:W-:-:S04]  /*0080*/  ISETP.GE.U32.AND P0, PT, R0, UR4, PT ;  /* 0x0000000400007c0c */ /* 0x000fc8000bf06070 */
[----:B------:R-:W-:-:S04]  /*0090*/  ISETP.GE.AND.EX P0, PT, RZ, UR5, PT, P0 ;  /* 0x00000005ff007c0c */ /* 0x000fc8000bf06300 */
[----:B------:R-:W-:-:S13]  /*00a0*/  ISETP.EQ.OR P0, PT, R0, RZ, P0 ;  /* 0x000000ff0000720c */ /* 0x000fda0000702670 */
[----:B------:R-:W-:Y:S05]  /*00b0*/  @P0 EXIT ;  /* 0x000000000000094d */ /* 0x000fea0003800000 */
[----:B------:R-:W0:Y:S01]  /*00c0*/  LDCU.64 UR6, c[0x0][0x388] ;  /* 0x00007100ff0677ac */ /* 0x000e220008000a00 */
[----:B------:R-:W-:Y:S01]  /*00d0*/  IMAD.SHL.U32 R16, R0, 0x8, RZ ;  /* 0x0000000800107824 */ /* 0x000fe200078e00ff */
[----:B------:R-:W-:Y:S01]  /*00e0*/  SHF.R.U32.HI R0, RZ, 0x1d, R0 ;  /* 0x0000001dff007819 */ /* 0x000fe20000011600 */
[----:B------:R-:W1:Y:S01]  /*00f0*/  LDC.64 R8, c[0x0][0x3a0] ;  /* 0x0000e800ff087b82 */ /* 0x000e620000000a00 */
[----:B------:R-:W2:Y:S01]  /*0100*/  LDCU.64 UR4, c[0x0][0x358] ;  /* 0x00006b00ff0477ac */ /* 0x000ea20008000a00 */
[----:B------:R-:W-:-:S06]  /*0110*/  IMAD.MOV.U32 R2, RZ, RZ, 0x1 ;  /* 0x00000001ff027424 */ /* 0x000fcc00078e00ff */
[----:B------:R-:W3:Y:S01]  /*0120*/  LDC.64 R12, c[0x0][0x390] ;  /* 0x0000e400ff0c7b82 */ /* 0x000ee20000000a00 */
[----:B0-----:R-:W-:-:S07]  /*0130*/  IADD3 R6, P0, PT, R16, UR6, RZ ;  /* 0x0000000610067c10 */ /* 0x001fce000ff1e0ff */
[----:B------:R-:W3:Y:S01]  /*0140*/  LDC.64 R14, c[0x0][0x398] ;  /* 0x0000e600ff0e7b82 */ /* 0x000ee20000000a00 */
[----:B------:R-:W-:-:S05]  /*0150*/  IADD3.X R7, PT, PT, R0, UR7, RZ, P0, !PT ;  /* 0x0000000700077c10 */ /* 0x000fca00087fe4ff */
[----:B--2---:R0:W5:Y:S01]  /*0160*/  LDG.E.64 R4, desc[UR4][R6.64] ;  /* 0x0000000406047981 */ /* 0x004162000c1e1b00 */
[----:B-1----:R-:W-:-:S06]  /*0170*/  DMUL R8, R8, R8 ;  /* 0x0000000808087228 */ /* 0x002fcc0000000000 */
[----:B------:R-:W1:Y:S01]  /*0180*/  MUFU.RCP64H R3, R9 ;  /* 0x0000000900037308 */ /* 0x000e620000001800 */
[----:B---3--:R-:W-:Y:S02]  /*0190*/  DMUL R12, R12, R14 ;  /* 0x0000000e0c0c7228 */ /* 0x008fe40000000000 */
[----:B-1----:R-:W-:-:S08]  /*01a0*/  DFMA R10, -R8, R2, 1 ;  /* 0x3ff00000080a742b */ /* 0x002fd00000000102 */
[----:B------:R-:W-:Y:S01]  /*01b0*/  FSETP.GEU.AND P1, PT, |R13|, 6.5827683646048100446e-37, PT ;  /* 0x036000000d00780b */ /* 0x000fe20003f2e200 */
[----:B------:R-:W-:-:S08]  /*01c0*/  DFMA R10, R10, R10, R10 ;  /* 0x0000000a0a0a722b */ /* 0x000fd0000000000a */
[----:B------:R-:W-:-:S08]  /*01d0*/  DFMA R10, R2, R10, R2 ;  /* 0x0000000a020a722b */ /* 0x000fd00000000002 */
[----:B------:R-:W-:-:S08]  /*01e0*/  DFMA R2, -R8, R10, 1 ;  /* 0x3ff000000802742b */ /* 0x000fd0000000010a */
[----:B------:R-:W-:-:S08]  /*01f0*/  DFMA R2, R10, R2, R10 ;  /* 0x000000020a02722b */ /* 0x000fd0000000000a */
[----:B------:R-:W-:-:S08]  /*0200*/  DMUL R10, R12, R2 ;  /* 0x000000020c0a7228 */ /* 0x000fd00000000000 */
[----:B------:R-:W-:-:S08]  /*0210*/  DFMA R14, -R8, R10, R12 ;  /* 0x0000000a080e722b */ /* 0x000fd0000000010c */
[----:B------:R-:W-:-:S10]  /*0220*/  DFMA R2, R2, R14, R10 ;  /* 0x0000000e0202722b */ /* 0x000fd4000000000a */
[----:B------:R-:W-:-:S05]  /*0230*/  FFMA R10, RZ, R9, R3 ;  /* 0x00000009ff0a7223 */ /* 0x000fca0000000003 */
[----:B------:R-:W-:-:S13]  /*0240*/  FSETP.GT.AND P0, PT, |R10|, 1.469367938527859385e-39, PT ;  /* 0x001000000a00780b */ /* 0x000fda0003f04200 */
[----:B0-----:R-:W-:Y:S05]  /*0250*/  @P0 BRA P1, `(.L_x_1) ;  /* 0x0000000000080947 */ /* 0x001fea0000800000 */
[----:B------:R-:W-:-:S07]  /*0260*/  MOV R22, 0x280 ;  /* 0x0000028000167802 */ /* 0x000fce0000000f00 */
[----:B-----5:R-:W-:Y:S05]  /*0270*/  CALL.REL.NOINC `($__internal_0_$__cuda_sm20_div_rn_f64_full) ;  /* 0x00000000002c7944 */ /* 0x020fea0003c00000 */
.L_x_1:
[----:B------:R-:W2:Y:S04]  /*0280*/  LDG.E.64 R8, desc[UR4][R6.64+-0x8] ;  /* 0xfffff80406087981 */ /* 0x000ea8000c1e1b00 */
[----:B------:R-:W3:Y:S01]  /*0290*/  LDG.E.64 R12, desc[UR4][R6.64+0x8] ;  /* 0x00000804060c7981 */ /* 0x000ee2000c1e1b00 */
[----:B-----5:R-:W-:Y:S01]  /*02a0*/  DADD R10, R4, R4 ;  /* 0x00000000040a7229 */ /* 0x020fe20000000004 */
[----:B------:R-:W0:Y:S02]  /*02b0*/  LDCU.64 UR6, c[0x0][0x380] ;  /* 0x00007000ff0677ac */ /* 0x000e240008000a00 */
[----:B0-----:R-:W-:-:S04]  /*02c0*/  IADD3 R16, P0, PT, R16, UR6, RZ ;  /* 0x0000000610107c10 */ /* 0x001fc8000ff1e0ff */
[----:B------:R-:W-:Y:S01]  /*02d0*/  IADD3.X R17, PT, PT, R0, UR7, RZ, P0, !PT ;  /* 0x0000000700117c10 */ /* 0x000fe200087fe4ff */
[----:B--2---:R-:W-:-:S08]  /*02e0*/  DADD R8, R8, -R10 ;  /* 0x0000000008087229 */ /* 0x004fd0000000080a */
[----:B---3--:R-:W-:-:S08]  /*02f0*/  DADD R8, R8, R12 ;  /* 0x0000000008087229 */ /* 0x008fd0000000000c */
[----:B------:R-:W-:-:S07]  /*0300*/  DFMA R8, R8, R2, R4 ;  /* 0x000000020808722b */ /* 0x000fce0000000004 */
[----:B------:R-:W-:Y:S01]  /*0310*/  STG.E.64 desc[UR4][R16.64], R8 ;  /* 0x0000000810007986 */ /* 0x000fe2000c101b04 */
[----:B------:R-:W-:Y:S05]  /*0320*/  EXIT ;  /* 0x000000000000794d */ /* 0x000fea0003800000 */
        .weak           $__internal_0_$__cuda_sm20_div_rn_f64_full
        .type           $__internal_0_$__cuda_sm20_div_rn_f64_full,@function
        .size           $__internal_0_$__cuda_sm20_div_rn_f64_full,(.L_x_8 - $__internal_0_$__cuda_sm20_div_rn_f64_full)
$__internal_0_$__cuda_sm20_div_rn_f64_full:
[C---:B------:R-:W-:Y:S01]  /*0330*/  FSETP.GEU.AND P0, PT, |R9|.reuse, 1.469367938527859385e-39, PT ;  /* 0x001000000900780b */ /* 0x040fe20003f0e200 */
[----:B------:R-:W-:Y:S01]  /*0340*/  IMAD.MOV.U32 R14, RZ, RZ, 0x1 ;  /* 0x00000001ff0e7424 */ /* 0x000fe200078e00ff */
[C---:B------:R-:W-:Y:S01]  /*0350*/  LOP3.LUT R10, R9.reuse, 0x800fffff, RZ, 0xc0, !PT ;  /* 0x800fffff090a7812 */ /* 0x040fe200078ec0ff */
[----:B------:R-:W-:Y:S01]  /*0360*/  IMAD.MOV.U32 R23, RZ, RZ, 0x1ca00000 ;  /* 0x1ca00000ff177424 */ /* 0x000fe200078e00ff */
[----:B------:R-:W-:Y:S02]  /*0370*/  LOP3.LUT R20, R9, 0x7ff00000, RZ, 0xc0, !PT ;  /* 0x7ff0000009147812 */ /* 0x000fe400078ec0ff */
[----:B------:R-:W-:Y:S01]  /*0380*/  LOP3.LUT R11, R10, 0x3ff00000, RZ, 0xfc, !PT ;  /* 0x3ff000000a0b7812 */ /* 0x000fe200078efcff */
[----:B------:R-:W-:-:S06]  /*0390*/  IMAD.MOV.U32 R10, RZ, RZ, R8 ;  /* 0x000000ffff0a7224 */ /* 0x000fcc00078e0008 */
[----:B------:R-:W-:-:S06]  /*03a0*/  @!P0 DMUL R10, R8, 8.98846567431157953865e+307 ;  /* 0x7fe00000080a8828 */ /* 0x000fcc0000000000 */
[----:B------:R-:W0:Y:S02]  /*03b0*/  MUFU.RCP64H R15, R11 ;  /* 0x0000000b000f7308 */ /* 0x000e240000001800 */
[----:B0-----:R-:W-:-:S08]  /*03c0*/  DFMA R2, R14, -R10, 1 ;  /* 0x3ff000000e02742b */ /* 0x001fd0000000080a */
[----:B------:R-:W-:-:S08]  /*03d0*/  DFMA R2, R2, R2, R2 ;  /* 0x000000020202722b */ /* 0x000fd00000000002 */
[----:B------:R-:W-:Y:S01]  /*03e0*/  DFMA R14, R14, R2, R14 ;  /* 0x000000020e0e722b */ /* 0x000fe2000000000e */
[----:B------:R-:W-:Y:S02]  /*03f0*/  IMAD.MOV.U32 R3, RZ, RZ, R13 ;  /* 0x000000ffff037224 */ /* 0x000fe400078e000d */
[----:B------:R-:W-:-:S03]  /*0400*/  IMAD.MOV.U32 R2, RZ, RZ, R12 ;  /* 0x000000ffff027224 */ /* 0x000fc600078e000c */
[----:B------:R-:W-:Y:S02]  /*0410*/  LOP3.LUT R17, R3, 0x7ff00000, RZ, 0xc0, !PT ;  /* 0x7ff0000003117812 */ /* 0x000fe400078ec0ff */
[----:B------:R-:W-:Y:S01]  /*0420*/  DFMA R18, R14, -R10, 1 ;  /* 0x3ff000000e12742b */ /* 0x000fe2000000080a */
[----:B------:R-:W-:Y:S01]  /*0430*/  IMAD.MOV.U32 R12, RZ, RZ, R2 ;  /* 0x000000ffff0c7224 */ /* 0x000fe200078e0002 */
[----:B------:R-:W-:Y:S01]  /*0440*/  ISETP.GE.U32.AND P1, PT, R17, R20, PT ;  /* 0x000000141100720c */ /* 0x000fe20003f26070 */
[----:B------:R-:W-:-:S03]  /*0450*/  IMAD.MOV.U32 R24, RZ, RZ, R17 ;  /* 0x000000ffff187224 */ /* 0x000fc600078e0011 */
[----:B------:R-:W-:Y:S02]  /*0460*/  SEL R13, R23, 0x63400000, !P1 ;  /* 0x63400000170d7807 */ /* 0x000fe40004800000 */
[----:B------:R-:W-:Y:S01]  /*0470*/  DFMA R14, R14, R18, R14 ;  /* 0x000000120e0e722b */ /* 0x000fe2000000000e */
[----:B------:R-:W-:Y:S02]  /*0480*/  FSETP.GEU.AND P1, PT, |R3|, 1.469367938527859385e-39, PT ;  /* 0x001000000300780b */ /* 0x000fe40003f2e200 */
[----:B------:R-:W-:-:S11]  /*0490*/  LOP3.LUT R13, R13, 0x800fffff, R3, 0xf8, !PT ;  /* 0x800fffff0d0d7812 */ /* 0x000fd600078ef803 */
[----:B------:R-:W-:Y:S05]  /*04a0*/  @P1 BRA `(.L_x_2) ;  /* 0x0000000000201947 */ /* 0x000fea0003800000 */
[----:B------:R-:W-:-:S04]  /*04b0*/  LOP3.LUT R18, R9, 0x7ff00000, RZ, 0xc0, !PT ;  /* 0x7ff0000009127812 */ /* 0x000fc800078ec0ff */
[----:B------:R-:W-:Y:S01]  /*04c0*/  ISETP.GE.U32.AND P1, PT, R17, R18, PT ;  /* 0x000000121100720c */ /* 0x000fe20003f26070 */
[----:B------:R-:W-:-:S03]  /*04d0*/  IMAD.MOV.U32 R18, RZ, RZ, RZ ;  /* 0x000000ffff127224 */ /* 0x000fc600078e00ff */
[----:B------:R-:W-:-:S04]  /*04e0*/  SEL R19, R23, 0x63400000, !P1 ;  /* 0x6340000017137807 */ /* 0x000fc80004800000 */
[----:B------:R-:W-:-:S04]  /*04f0*/  LOP3.LUT R19, R19, 0x80000000, R3, 0xf8, !PT ;  /* 0x8000000013137812 */ /* 0x000fc800078ef803 */
[----:B------:R-:W-:-:S06]  /*0500*/  LOP3.LUT R19, R19, 0x100000, RZ, 0xfc, !PT ;  /* 0x0010000013137812 */ /* 0x000fcc00078efcff */
[----:B------:R-:W-:-:S10]  /*0510*/  DFMA R12, R12, 2, -R18 ;  /* 0x400000000c0c782b */ /* 0x000fd40000000812 */
[----:B------:R-:W-:-:S07]  /*0520*/  LOP3.LUT R24, R13, 0x7ff00000, RZ, 0xc0, !PT ;  /* 0x7ff000000d187812 */ /* 0x000fce00078ec0ff */
.L_x_2:
[----:B------:R-:W-:Y:S01]  /*0530*/  IMAD.MOV.U32 R25, RZ, RZ, R20 ;  /* 0x000000ffff197224 */ /* 0x000fe200078e0014 */
[----:B------:R-:W-:Y:S01]  /*0540*/  @!P0 LOP3.LUT R25, R11, 0x7ff00000, RZ, 0xc0, !PT ;  /* 0x7ff000000b198812 */ /* 0x000fe200078ec0ff */
[----:B------:R-:W-:Y:S01]  /*0550*/  VIADD R26, R24, 0xffffffff ;  /* 0xffffffff181a7836 */ /* 0x000fe20000000000 */
[----:B------:R-:W-:-:S04]  /*0560*/  DMUL R18, R14, R12 ;  /* 0x0000000c0e127228 */ /* 0x000fc80000000000 */
[----:B------:R-:W-:Y:S01]  /*0570*/  ISETP.GT.U32.AND P0, PT, R26, 0x7feffffe, PT ;  /* 0x7feffffe1a00780c */ /* 0x000fe20003f04070 */
[----:B------:R-:W-:-:S03]  /*0580*/  VIADD R26, R25, 0xffffffff ;  /* 0xffffffff191a7836 */ /* 0x000fc60000000000 */
[----:B------:R-:W-:Y:S02]  /*0590*/  DFMA R20, R18, -R10, R12 ;  /* 0x8000000a1214722b */ /* 0x000fe4000000000c */
[----:B------:R-:W-:-:S06]  /*05a0*/  ISETP.GT.U32.OR P0, PT, R26, 0x7feffffe, P0 ;  /* 0x7feffffe1a00780c */ /* 0x000fcc0000704470 */
[----:B------:R-:W-:-:S07]  /*05b0*/  DFMA R20, R14, R20, R18 ;  /* 0x000000140e14722b */ /* 0x000fce0000000012 */
[----:B------:R-:W-:Y:S05]  /*05c0*/  @P0 BRA `(.L_x_3) ;  /* 0x00000000006c0947 */ /* 0x000fea0003800000 */
[----:B------:R-:W-:Y:S01]  /*05d0*/  LOP3.LUT R14, R9, 0x7ff00000, RZ, 0xc0, !PT ;  /* 0x7ff00000090e7812 */ /* 0x000fe200078ec0ff */
[----:B------:R-:W-:-:S03]  /*05e0*/  IMAD.MOV.U32 R18, RZ, RZ, RZ ;  /* 0x000000ffff127224 */ /* 0x000fc600078e00ff */
[CC--:B------:R-:W-:Y:S02]  /*05f0*/  VIADDMNMX R2, R17.reuse, -R14.reuse, 0xb9600000, !PT ;  /* 0xb960000011027446 */ /* 0x0c0fe4000780090e */
[----:B------:R-:W-:Y:S02]  /*0600*/  ISETP.GE.U32.AND P0, PT, R17, R14, PT ;  /* 0x0000000e1100720c */ /* 0x000fe40003f06070 */
[----:B------:R-:W-:Y:S02]  /*0610*/  VIMNMX R2, PT, PT, R2, 0x46a00000, PT ;  /* 0x46a0000002027848 */ /* 0x000fe40003fe0100 */
[----:B------:R-:W-:-:S05]  /*0620*/  SEL R23, R23, 0x63400000, !P0 ;  /* 0x6340000017177807 */ /* 0x000fca0004000000 */
[----:B------:R-:W-:-:S04]  /*0630*/  IMAD.IADD R2, R2, 0x1, -R23 ;  /* 0x0000000102027824 */ /* 0x000fc800078e0a17 */
[----:B------:R-:W-:-:S06]  /*0640*/  VIADD R19, R2, 0x7fe00000 ;  /* 0x7fe0000002137836 */ /* 0x000fcc0000000000 */
[----:B------:R-:W-:-:S10]  /*0650*/  DMUL R14, R20, R18 ;  /* 0x00000012140e7228 */ /* 0x000fd40000000000 */
[----:B------:R-:W-:-:S13]  /*0660*/  FSETP.GTU.AND P0, PT, |R15|, 1.469367938527859385e-39, PT ;  /* 0x001000000f00780b */ /* 0x000fda0003f0c200 */
[----:B------:R-:W-:Y:S05]  /*0670*/  @P0 BRA `(.L_x_4) ;  /* 0x0000000000940947 */ /* 0x000fea0003800000 */
[----:B------:R-:W-:Y:S01]  /*0680*/  DFMA R10, R20, -R10, R12 ;  /* 0x8000000a140a722b */ /* 0x000fe2000000000c */
[----:B------:R-:W-:-:S09]  /*0690*/  IMAD.MOV.U32 R18, RZ, RZ, RZ ;  /* 0x000000ffff127224 */ /* 0x000fd200078e00ff */
[C---:B------:R-:W-:Y:S02]  /*06a0*/  FSETP.NEU.AND P0, PT, R11.reuse, RZ, PT ;  /* 0x000000ff0b00720b */ /* 0x040fe40003f0d000 */
[----:B------:R-:W-:-:S04]  /*06b0*/  LOP3.LUT R3, R11, 0x80000000, R9, 0x48, !PT ;  /* 0x800000000b037812 */ /* 0x000fc800078e4809 */
[----:B------:R-:W-:-:S07]  /*06c0*/  LOP3.LUT R19, R3, R19, RZ, 0xfc, !PT ;  /* 0x0000001303137212 */ /* 0x000fce00078efcff */
[----:B------:R-:W-:Y:S05]  /*06d0*/  @!P0 BRA `(.L_x_4) ;  /* 0x00000000007c8947 */ /* 0x000fea0003800000 */
[----:B------:R-:W-:Y:S01]  /*06e0*/  IMAD.MOV R9, RZ, RZ, -R2 ;  /* 0x000000ffff097224 */ /* 0x000fe200078e0a02 */
[----:B------:R-:W-:Y:S01]  /*06f0*/  DMUL.RP R18, R20, R18 ;  /* 0x0000001214127228 */ /* 0x000fe20000008000 */
[----:B------:R-:W-:-:S06]  /*0700*/  IMAD.MOV.U32 R8, RZ, RZ, RZ ;  /* 0x000000ffff087224 */ /* 0x000fcc00078e00ff */
[----:B------:R-:W-:-:S03]  /*0710*/  DFMA R8, R14, -R8, R20 ;  /* 0x800000080e08722b */ /* 0x000fc60000000014 */
[----:B------:R-:W-:-:S03]  /*0720*/  LOP3.LUT R3, R19, R3, RZ, 0x3c, !PT ;  /* 0x0000000313037212 */ /* 0x000fc600078e3cff */
[----:B------:R-:W-:-:S04]  /*0730*/  IADD3 R8, PT, PT, -R2, -0x43300000, RZ ;  /* 0xbcd0000002087810 */ /* 0x000fc80007ffe1ff */
[----:B------:R-:W-:-:S04]  /*0740*/  FSETP.NEU.AND P0, PT, |R9|, R8, PT ;  /* 0x000000080900720b */ /* 0x000fc80003f0d200 */
[----:B------:R-:W-:Y:S02]  /*0750*/  FSEL R14, R18, R14, !P0 ;  /* 0x0000000e120e7208 */ /* 0x000fe40004000000 */
[----:B------:R-:W-:Y:S01]  /*0760*/  FSEL R15, R3, R15, !P0 ;  /* 0x0000000f030f7208 */ /* 0x000fe20004000000 */
[----:B------:R-:W-:Y:S06]  /*0770*/  BRA `(.L_x_4) ;  /* 0x0000000000547947 */ /* 0x000fec0003800000 */
.L_x_3:
[----:B------:R-:W-:-:S14]  /*0780*/  DSETP.NAN.AND P0, PT, R2, R2, PT ;  /* 0x000000020200722a */ /* 0x000fdc0003f08000 */
[----:B------:R-:W-:Y:S05]  /*0790*/  @P0 BRA `(.L_x_5) ;  /* 0x0000000000440947 */ /* 0x000fea0003800000 */
[----:B------:R-:W-:-:S14]  /*07a0*/  DSETP.NAN.AND P0, PT, R8, R8, PT ;  /* 0x000000080800722a */ /* 0x000fdc0003f08000 */
[----:B------:R-:W-:Y:S05]  /*07b0*/  @P0 BRA `(.L_x_6) ;  /* 0x0000000000300947 */ /* 0x000fea0003800000 */
[----:B------:R-:W-:Y:S01]  /*07c0*/  ISETP.NE.AND P0, PT, R24, R25, PT ;  /* 0x000000191800720c */ /* 0x000fe20003f05270 */
[----:B------:R-:W-:Y:S02]  /*07d0*/  IMAD.MOV.U32 R14, RZ, RZ, 0x0 ;  /* 0x00000000ff0e7424 */ /* 0x000fe400078e00ff */
[----:B------:R-:W-:-:S10]  /*07e0*/  IMAD.MOV.U32 R15, RZ, RZ, -0x80000 ;  /* 0xfff80000ff0f7424 */ /* 0x000fd400078e00ff */
[----:B------:R-:W-:Y:S05]  /*07f0*/  @!P0 BRA `(.L_x_4) ;  /* 0x0000000000348947 */ /* 0x000fea0003800000 */
[----:B------:R-:W-:Y:S02]  /*0800*/  ISETP.NE.AND P0, PT, R24, 0x7ff00000, PT ;  /* 0x7ff000001800780c */ /* 0x000fe40003f05270 */
[----:B------:R-:W-:Y:S02]  /*0810*/  LOP3.LUT R15, R3, 0x80000000, R9, 0x48, !PT ;  /* 0x80000000030f7812 */ /* 0x000fe400078e4809 */
[----:B------:R-:W-:-:S13]  /*0820*/  ISETP.EQ.OR P0, PT, R25, RZ, !P0 ;  /* 0x000000ff1900720c */ /* 0x000fda0004702670 */
[----:B------:R-:W-:Y:S01]  /*0830*/  @P0 LOP3.LUT R2, R15, 0x7ff00000, RZ, 0xfc, !PT ;  /* 0x7ff000000f020812 */ /* 0x000fe200078efcff */
[----:B------:R-:W-:Y:S02]  /*0840*/  @!P0 IMAD.MOV.U32 R14, RZ, RZ, RZ ;  /* 0x000000ffff0e8224 */ /* 0x000fe400078e00ff */
[----:B------:R-:W-:Y:S02]  /*0850*/  @P0 IMAD.MOV.U32 R14, RZ, RZ, RZ ;  /* 0x000000ffff0e0224 */ /* 0x000fe400078e00ff */
[----:B------:R-:W-:Y:S01]  /*0860*/  @P0 IMAD.MOV.U32 R15, RZ, RZ, R2 ;  /* 0x000000ffff0f0224 */ /* 0x000fe200078e0002 */
[----:B------:R-:W-:Y:S06]  /*0870*/  BRA `(.L_x_4) ;  /* 0x0000000000147947 */ /* 0x000fec0003800000 */
.L_x_6:
[----:B------:R-:W-:Y:S01]  /*0880*/  LOP3.LUT R15, R9, 0x80000, RZ, 0xfc, !PT ;  /* 0x00080000090f7812 */ /* 0x000fe200078efcff */
[----:B------:R-:W-:Y:S01]  /*0890*/  IMAD.MOV.U32 R14, RZ, RZ, R8 ;  /* 0x000000ffff0e7224 */ /* 0x000fe200078e0008 */
[----:B------:R-:W-:Y:S06]  /*08a0*/  BRA `(.L_x_4) ;  /* 0x0000000000087947 */ /* 0x000fec0003800000 */
.L_x_5:
[----:B------:R-:W-:Y:S01]  /*08b0*/  LOP3.LUT R15, R3, 0x80000, RZ, 0xfc, !PT ;  /* 0x00080000030f7812 */ /* 0x000fe200078efcff */
[----:B------:R-:W-:-:S07]  /*08c0*/  IMAD.MOV.U32 R14, RZ, RZ, R2 ;  /* 0x000000ffff0e7224 */ /* 0x000fce00078e0002 */
.L_x_4:
[----:B------:R-:W-:Y:S02]  /*08d0*/  IMAD.MOV.U32 R23, RZ, RZ, 0x0 ;  /* 0x00000000ff177424 */ /* 0x000fe400078e00ff */
[----:B------:R-:W-:Y:S02]  /*08e0*/  IMAD.MOV.U32 R2, RZ, RZ, R14 ;  /* 0x000000ffff027224 */ /* 0x000fe400078e000e */
[----:B------:R-:W-:Y:S01]  /*08f0*/  IMAD.MOV.U32 R3, RZ, RZ, R15 ;  /* 0x000000ffff037224 */ /* 0x000fe200078e000f */
[----:B------:R-:W-:Y:S06]  /*0900*/  RET.REL.NODEC R22 `(_Z7calculoPdS_dddi) ;  /* 0xfffffff416bc7950 */ /* 0x000fec0003c3ffff */
.L_x_7:
        /* <DEDUP_REMOVED lines=15> */
.L_x_8:


//--------------------- .nv.shared.reserved.0     --------------------------
	.section	.nv.shared.reserved.0,"aw",@nobits
	.weak		__nv_reservedSMEM_offset_0_alias
	.size		__nv_reservedSMEM_offset_0_alias, 0, 64
	.other		__nv_reservedSMEM_offset_0_alias,@"STO_CUDA_RESERVED_SHARED STV_DEFAULT"
__nv_reservedSMEM_offset_0_alias:
	.zero		0
	.zero		64


//--------------------- .nv.constant0._Z8contornoPdi --------------------------
	.section	.nv.constant0._Z8contornoPdi,"a",@progbits
	.sectionflags	@""
	.align	4
.nv.constant0._Z8contornoPdi:
	.zero		908


//--------------------- .nv.constant0._Z7calculoPdS_dddi --------------------------
	.section	.nv.constant0._Z7calculoPdS_dddi,"a",@progbits
	.sectionflags	@""
	.align	4
.nv.constant0._Z7calculoPdS_dddi:
	.zero		940


//--------------------- SYMBOLS --------------------------

	.type		.nv.reservedSmem.offset0,@object
	.size		.nv.reservedSmem.offset0,0x4
